	.headerflags	@"EF_CUDA_TEXMODE_UNIFIED EF_CUDA_64BIT_ADDRESS EF_CUDA_ACCELERATORS EF_CUDA_SM90 EF_CUDA_VIRTUAL_SM(EF_CUDA_SM90)"
	.elftype	@"ET_EXEC"


//--------------------- .nv.info                  --------------------------
	.section	.nv.info,"",@"SHT_CUDA_INFO"
	.align	4


	//----- nvinfo : EIATTR_REGCOUNT
	.align		4
        /*0000*/ 	.byte	0x04, 0x2f
        /*0002*/ 	.short	(.L_3 - .L_2)
	.align		4
.L_2:
        /*0004*/ 	.word	index@(triton_poi_fused__native_batch_norm_legit_no_training_relu_9)
        /*0008*/ 	.word	0x00000020


	//----- nvinfo : EIATTR_MIN_STACK_SIZE
	.align		4
.L_3:
        /*000c*/ 	.byte	0x04, 0x12
        /*000e*/ 	.short	(.L_5 - .L_4)
	.align		4
.L_4:
        /*0010*/ 	.word	index@(triton_poi_fused__native_batch_norm_legit_no_training_relu_9)
        /*0014*/ 	.word	0x00000000


	//----- nvinfo : EIATTR_FRAME_SIZE
	.align		4
.L_5:
        /*0018*/ 	.byte	0x04, 0x11
        /*001a*/ 	.short	(.L_7 - .L_6)
	.align		4
.L_6:
        /*001c*/ 	.word	index@(triton_poi_fused__native_batch_norm_legit_no_training_relu_9)
        /*0020*/ 	.word	0x00000000


	//----- nvinfo : EIATTR_MIN_STACK_SIZE
	.align		4
.L_7:
        /*0024*/ 	.byte	0x04, 0x12
        /*0026*/ 	.short	(.L_9 - .L_8)
	.align		4
.L_8:
        /*0028*/ 	.word	index@(triton_poi_fused__native_batch_norm_legit_no_training_relu_9)
        /*002c*/ 	.word	0x00000000
.L_9:


//--------------------- .nv.info.triton_poi_fused__native_batch_norm_legit_no_training_relu_9 --------------------------
	.section	.nv.info.triton_poi_fused__native_batch_norm_legit_no_training_relu_9,"",@"SHT_CUDA_INFO"
	.sectionflags	@""
	.align	4


	//----- nvinfo : EIATTR_CUDA_API_VERSION
	.align		4
        /*0000*/ 	.byte	0x04, 0x37
        /*0002*/ 	.short	(.L_11 - .L_10)
.L_10:
        /*0004*/ 	.word	0x0000007c


	//----- nvinfo : EIATTR_KPARAM_INFO
	.align		4
.L_11:
        /*0008*/ 	.byte	0x04, 0x17
        /*000a*/ 	.short	(.L_13 - .L_12)
.L_12:
        /*000c*/ 	.word	0x00000000
        /*0010*/ 	.short	0x0007
        /*0012*/ 	.short	0x0034
        /*0014*/ 	.byte	0x00, 0xf0, 0x11, 0x00


	//----- nvinfo : EIATTR_KPARAM_INFO
	.align		4
.L_13:
        /*0018*/ 	.byte	0x04, 0x17
        /*001a*/ 	.short	(.L_15 - .L_14)
.L_14:
        /*001c*/ 	.word	0x00000000
        /*0020*/ 	.short	0x0006
        /*0022*/ 	.short	0x0030
        /*0024*/ 	.byte	0x00, 0xf0, 0x11, 0x00


	//----- nvinfo : EIATTR_KPARAM_INFO
	.align		4
.L_15:
        /*0028*/ 	.byte	0x04, 0x17
        /*002a*/ 	.short	(.L_17 - .L_16)
.L_16:
        /*002c*/ 	.word	0x00000000
        /*0030*/ 	.short	0x0005
        /*0032*/ 	.short	0x0028
        /*0034*/ 	.byte	0x00, 0xf4, 0x21, 0x00


	//----- nvinfo : EIATTR_KPARAM_INFO
	.align		4
.L_17:
        /*0038*/ 	.byte	0x04, 0x17
        /*003a*/ 	.short	(.L_19 - .L_18)
.L_18:
        /*003c*/ 	.word	0x00000000
        /*0040*/ 	.short	0x0004
        /*0042*/ 	.short	0x0020
        /*0044*/ 	.byte	0x00, 0xf4, 0x21, 0x00


	//----- nvinfo : EIATTR_KPARAM_INFO
	.align		4
.L_19:
        /*0048*/ 	.byte	0x04, 0x17
        /*004a*/ 	.short	(.L_21 - .L_20)
.L_20:
        /*004c*/ 	.word	0x00000000
        /*0050*/ 	.short	0x0003
        /*0052*/ 	.short	0x0018
        /*0054*/ 	.byte	0x00, 0xf4, 0x21, 0x00


	//----- nvinfo : EIATTR_KPARAM_INFO
	.align		4
.L_21:
        /*0058*/ 	.byte	0x04, 0x17
        /*005a*/ 	.short	(.L_23 - .L_22)
.L_22:
        /*005c*/ 	.word	0x00000000
        /*0060*/ 	.short	0x0002
        /*0062*/ 	.short	0x0010
        /*0064*/ 	.byte	0x00, 0xf4, 0x21, 0x00


	//----- nvinfo : EIATTR_KPARAM_INFO
	.align		4
.L_23:
        /*0068*/ 	.byte	0x04, 0x17
        /*006a*/ 	.short	(.L_25 - .L_24)
.L_24:
        /*006c*/ 	.word	0x00000000
        /*0070*/ 	.short	0x0001
        /*0072*/ 	.short	0x0008
        /*0074*/ 	.byte	0x00, 0xf4, 0x21, 0x00


	//----- nvinfo : EIATTR_KPARAM_INFO
	.align		4
.L_25:
        /*0078*/ 	.byte	0x04, 0x17
        /*007a*/ 	.short	(.L_27 - .L_26)
.L_26:
        /*007c*/ 	.word	0x00000000
        /*0080*/ 	.short	0x0000
        /*0082*/ 	.short	0x0000
        /*0084*/ 	.byte	0x00, 0xf4, 0x21, 0x00


	//----- nvinfo : EIATTR_SPARSE_MMA_MASK
	.align		4
.L_27:
        /*0088*/ 	.byte	0x03, 0x50
        /*008a*/ 	.short	0x0000


	//----- nvinfo : EIATTR_MAXREG_COUNT
	.align		4
        /*008c*/ 	.byte	0x03, 0x1b
        /*008e*/ 	.short	0x00ff


	//----- nvinfo : EIATTR_EXIT_INSTR_OFFSETS
	.align		4
        /*0090*/ 	.byte	0x04, 0x1c
        /*0092*/ 	.short	(.L_29 - .L_28)


	//   ....[0]....
.L_28:
        /*0094*/ 	.word	0x000011e0


	//   ....[1]....
        /*0098*/ 	.word	0x00001280


	//----- nvinfo : EIATTR_REQNTID
	.align		4
.L_29:
        /*009c*/ 	.byte	0x04, 0x10
        /*009e*/ 	.short	(.L_31 - .L_30)
.L_30:
        /*00a0*/ 	.word	0x00000080
        /*00a4*/ 	.word	0x00000001
        /*00a8*/ 	.word	0x00000001


	//----- nvinfo : EIATTR_CBANK_PARAM_SIZE
	.align		4
.L_31:
        /*00ac*/ 	.byte	0x03, 0x19
        /*00ae*/ 	.short	0x0038


	//----- nvinfo : EIATTR_PARAM_CBANK
	.align		4
        /*00b0*/ 	.byte	0x04, 0x0a
        /*00b2*/ 	.short	(.L_33 - .L_32)
	.align		4
.L_32:
        /*00b4*/ 	.word	index@(.nv.constant0.triton_poi_fused__native_batch_norm_legit_no_training_relu_9)
        /*00b8*/ 	.short	0x0210
        /*00ba*/ 	.short	0x0038


	//----- nvinfo : EIATTR_SW_WAR
	.align		4
.L_33:
        /*00bc*/ 	.byte	0x04, 0x36
        /*00be*/ 	.short	(.L_35 - .L_34)
.L_34:
        /*00c0*/ 	.word	0x00000008
.L_35:


//--------------------- .nv.callgraph             --------------------------
	.section	.nv.callgraph,"",@"SHT_CUDA_CALLGRAPH"
	.align	4
	.sectionentsize	8
	.align		4
        /*0000*/ 	.word	0x00000000
	.align		4
        /*0004*/ 	.word	0xffffffff
	.align		4
        /*0008*/ 	.word	0x00000000
	.align		4
        /*000c*/ 	.word	0xfffffffe
	.align		4
        /*0010*/ 	.word	0x00000000
	.align		4
        /*0014*/ 	.word	0xfffffffd
	.align		4
        /*0018*/ 	.word	0x00000000
	.align		4
        /*001c*/ 	.word	0xfffffffc


//--------------------- .nv.constant4             --------------------------
	.section	.nv.constant4,"a",@progbits
	.align	8
	.align		8
.nv.constant4:
        /*0000*/ 	.dword	_$_str
	.align		8
        /*0008*/ 	.dword	_$_str_$_2


//--------------------- .text.triton_poi_fused__native_batch_norm_legit_no_training_relu_9 --------------------------
	.section	.text.triton_poi_fused__native_batch_norm_legit_no_training_relu_9,"ax",@progbits
	.sectionflags	@"SHF_BARRIERS=1"
	.align	128
        .global         triton_poi_fused__native_batch_norm_legit_no_training_relu_9
        .type           triton_poi_fused__native_batch_norm_legit_no_training_relu_9,@function
        .size           triton_poi_fused__native_batch_norm_legit_no_training_relu_9,(.L_x_1 - triton_poi_fused__native_batch_norm_legit_no_training_relu_9)
        .other          triton_poi_fused__native_batch_norm_legit_no_training_relu_9,@"STO_CUDA_ENTRY STV_DEFAULT"
triton_poi_fused__native_batch_norm_legit_no_training_relu_9:
.text.triton_poi_fused__native_batch_norm_legit_no_training_relu_9:
[----:B------:R-:W0:Y:S01]  /*0000*/  LDC R1, c[0x0][0x28] ;  /* 0x00000a00ff017b82 */ /* 0x000e220000000800 */
[----:B------:R-:W1:Y:S07]  /*0010*/  S2R R2, SR_CTAID.Y ;  /* 0x0000000000027919 */ /* 0x000e6e0000002600 */
[----:B------:R-:W2:Y:S01]  /*0020*/  LDC.64 R10, c[0x0][0x220] ;  /* 0x00008800ff0a7b82 */ /* 0x000ea20000000a00 */
[----:B------:R-:W-:Y:S01]  /*0030*/  CS2R R6, SRZ ;  /* 0x0000000000067805 */ /* 0x000fe2000001ff00 */
[----:B------:R-:W-:Y:S01]  /*0040*/  ULDC.64 UR6, c[0x0][0x208] ;  /* 0x0000820000067ab9 */ /* 0x000fe20000000a00 */
[----:B------:R-:W3:Y:S01]  /*0050*/  S2R R0, SR_TID.X ;  /* 0x0000000000007919 */ /* 0x000ee20000002100 */
[----:B------:R-:W4:Y:S04]  /*0060*/  S2R R8, SR_CTAID.X ;  /* 0x0000000000087919 */ /* 0x000f280000002500 */
[----:B------:R-:W5:Y:S08]  /*0070*/  LDC.64 R24, c[0x0][0x210] ;  /* 0x00008400ff187b82 */ /* 0x000f700000000a00 */
[----:B------:R-:W4:Y:S01]  /*0080*/  LDC.64 R20, c[0x0][0x218] ;  /* 0x00008600ff147b82 */ /* 0x000f220000000a00 */
[----:B-1----:R-:W-:-:S02]  /*0090*/  IMAD.SHL.U32 R2, R2, 0x20, RZ ;  /* 0x0000002002027824 */ /* 0x002fc400078e00ff */
[----:B---3--:R-:W-:-:S05]  /*00a0*/  IMAD.SHL.U32 R3, R0, 0x4, RZ ;  /* 0x0000000400037824 */ /* 0x008fca00078e00ff */
[----:B------:R-:W-:-:S04]  /*00b0*/  LOP3.LUT R3, R2, 0x1c, R3, 0xf8, !PT ;  /* 0x0000001c02037812 */ /* 0x000fc800078ef803 */
[C---:B------:R-:W-:Y:S01]  /*00c0*/  ISETP.GE.AND P2, PT, R3.reuse, 0x500, PT ;  /* 0x000005000300780c */ /* 0x040fe20003f46270 */
[----:B------:R-:W-:-:S05]  /*00d0*/  IMAD.HI R4, R3, 0x66666667, RZ ;  /* 0x6666666703047827 */ /* 0x000fca00078e02ff */
[----:B------:R-:W-:-:S04]  /*00e0*/  SHF.R.U32.HI R5, RZ, 0x1f, R4 ;  /* 0x0000001fff057819 */ /* 0x000fc80000011604 */
[----:B------:R-:W-:Y:S02]  /*00f0*/  LEA.HI.SX32 R14, R4, R5, 0x19 ;  /* 0x00000005040e7211 */ /* 0x000fe400078fcaff */
[----:B------:R-:W-:-:S03]  /*0100*/  CS2R R4, SRZ ;  /* 0x0000000000047805 */ /* 0x000fc6000001ff00 */
[----:B------:R-:W-:-:S04]  /*0110*/  IMAD R23, R14, -0x140, R3 ;  /* 0xfffffec00e177824 */ /* 0x000fc800078e0203 */
[----:B--2---:R-:W-:-:S05]  /*0120*/  IMAD.WIDE R10, R23, 0x4, R10 ;  /* 0x00000004170a7825 */ /* 0x004fca00078e020a */
[----:B------:R1:W2:Y:S01]  /*0130*/  @!P2 LDG.E.EL.128 R4, desc[UR6][R10.64] ;  /* 0x000000060a04a981 */ /* 0x0002a2000c2e1d00 */
[----:B------:R-:W-:Y:S01]  /*0140*/  SHF.R.U32.HI R12, RZ, 0x3, R0 ;  /* 0x00000003ff0c7819 */ /* 0x000fe20000011600 */
[----:B----4-:R-:W-:Y:S02]  /*0150*/  IMAD.SHL.U32 R3, R8, 0x20, RZ ;  /* 0x0000002008037824 */ /* 0x010fe400078e00ff */
[----:B------:R-:W-:Y:S01]  /*0160*/  IMAD R9, R14, 0x4b140, R23 ;  /* 0x0004b1400e097824 */ /* 0x000fe200078e0217 */
[----:B------:R-:W-:-:S04]  /*0170*/  SGXT.U32 R12, R12, 0x4 ;  /* 0x000000040c0c781a */ /* 0x000fc80000000000 */
[----:B------:R-:W-:Y:S02]  /*0180*/  LOP3.LUT R8, R3, R12, RZ, 0xfc, !PT ;  /* 0x0000000c03087212 */ /* 0x000fe400078efcff */
[----:B-1----:R-:W-:Y:S02]  /*0190*/  CS2R R10, SRZ ;  /* 0x00000000000a7805 */ /* 0x002fe4000001ff00 */
[----:B------:R-:W-:Y:S02]  /*01a0*/  LOP3.LUT R12, R3, 0x10, R12, 0xfe, !PT ;  /* 0x00000010030c7812 */ /* 0x000fe400078efe0c */
[C---:B------:R-:W-:Y:S01]  /*01b0*/  ISETP.LT.AND P0, PT, R8.reuse, 0x3c1, !P2 ;  /* 0x000003c10800780c */ /* 0x040fe20005701270 */
[----:B------:R-:W-:Y:S01]  /*01c0*/  IMAD R27, R8, 0x140, R9 ;  /* 0x00000140081b7824 */ /* 0x000fe200078e0209 */
[----:B------:R-:W-:Y:S02]  /*01d0*/  ISETP.LT.AND P1, PT, R12, 0x3c1, !P2 ;  /* 0x000003c10c00780c */ /* 0x000fe40005721270 */
[----:B------:R-:W-:Y:S01]  /*01e0*/  CS2R R8, SRZ ;  /* 0x0000000000087805 */ /* 0x000fe2000001ff00 */
[----:B------:R-:W-:-:S02]  /*01f0*/  VIADD R13, R27, 0x1400 ;  /* 0x000014001b0d7836 */ /* 0x000fc40000000000 */
[----:B-----5:R-:W-:Y:S01]  /*0200*/  IMAD.WIDE R26, R27, 0x4, R24 ;  /* 0x000000041b1a7825 */ /* 0x020fe200078e0218 */
[----:B------:R-:W-:-:S03]  /*0210*/  CS2R R14, SRZ ;  /* 0x00000000000e7805 */ /* 0x000fc6000001ff00 */
[----:B------:R-:W-:Y:S01]  /*0220*/  IMAD.WIDE R24, R13, 0x4, R24 ;  /* 0x000000040d187825 */ /* 0x000fe200078e0218 */
[----:B------:R-:W-:Y:S01]  /*0230*/  CS2R R12, SRZ ;  /* 0x00000000000c7805 */ /* 0x000fe2000001ff00 */
[----:B------:R-:W3:Y:S01]  /*0240*/  @P0 LDG.E.EL.128 R8, desc[UR6][R26.64] ;  /* 0x000000061a080981 */ /* 0x000ee2000c2e1d00 */
[----:B------:R-:W-:Y:S01]  /*0250*/  CS2R R16, SRZ ;  /* 0x0000000000107805 */ /* 0x000fe2000001ff00 */
[----:B0-----:R-:W-:Y:S01]  /*0260*/  IMAD.WIDE R20, R23, 0x4, R20 ;  /* 0x0000000417147825 */ /* 0x001fe200078e0214 */
[----:B------:R-:W-:-:S04]  /*0270*/  CS2R R18, SRZ ;  /* 0x0000000000127805 */ /* 0x000fc8000001ff00 */
[----:B------:R0:W3:Y:S04]  /*0280*/  @!P2 LDG.E.EL.128 R12, desc[UR6][R20.64] ;  /* 0x00000006140ca981 */ /* 0x0000e8000c2e1d00 */
[----:B------:R1:W4:Y:S01]  /*0290*/  @P1 LDG.E.EL.128 R16, desc[UR6][R24.64] ;  /* 0x0000000618101981 */ /* 0x000322000c2e1d00 */
[----:B0-----:R-:W0:Y:S08]  /*02a0*/  LDC.64 R20, c[0x0][0x230] ;  /* 0x00008c00ff147b82 */ /* 0x001e300000000a00 */
[----:B-1----:R-:W1:Y:S01]  /*02b0*/  LDC.64 R24, c[0x0][0x228] ;  /* 0x00008a00ff187b82 */ /* 0x002e620000000a00 */
[----:B0-----:R-:W-:-:S04]  /*02c0*/  IMAD.WIDE R20, R23, 0x4, R20 ;  /* 0x0000000417147825 */ /* 0x001fc800078e0214 */
[----:B-1----:R-:W-:-:S04]  /*02d0*/  IMAD.WIDE R24, R23, 0x4, R24 ;  /* 0x0000000417187825 */ /* 0x002fc800078e0218 */
[----:B--2---:R-:W-:Y:S01]  /*02e0*/  FADD R4, R4, 9.9999997473787516356e-06 ;  /* 0x3727c5ac04047421 */ /* 0x004fe20000000000 */
[----:B------:R-:W-:-:S03]  /*02f0*/  FADD R5, R5, 9.9999997473787516356e-06 ;  /* 0x3727c5ac05057421 */ /* 0x000fc60000000000 */
[----:B------:R-:W0:Y:S08]  /*0300*/  MUFU.SQRT R27, R4 ;  /* 0x00000004001b7308 */ /* 0x000e300000002000 */
[----:B------:R1:W2:Y:S01]  /*0310*/  MUFU.SQRT R22, R5 ;  /* 0x0000000500167308 */ /* 0x0002a20000002000 */
[C---:B0-----:R-:W-:Y:S02]  /*0320*/  FSETP.GT.AND P0, PT, R27.reuse, 8.50705917302346158658e+37, PT ;  /* 0x7e8000001b00780b */ /* 0x041fe40003f04000 */
[----:B------:R-:W-:Y:S01]  /*0330*/  FSETP.GEU.AND P3, PT, R27, 1.175494350822287508e-38, PT ;  /* 0x008000001b00780b */ /* 0x000fe20003f6e000 */
[----:B-1----:R-:W-:Y:S01]  /*0340*/  IMAD.MOV.U32 R5, RZ, RZ, 0x3e800000 ;  /* 0x3e800000ff057424 */ /* 0x002fe200078e00ff */
[----:B--2---:R-:W-:-:S02]  /*0350*/  FSETP.GT.AND P1, PT, R22, 8.50705917302346158658e+37, PT ;  /* 0x7e8000001600780b */ /* 0x004fc40003f24000 */
[----:B------:R-:W-:Y:S02]  /*0360*/  FSETP.GEU.AND P4, PT, R22, 1.175494350822287508e-38, PT ;  /* 0x008000001600780b */ /* 0x000fe40003f8e000 */
[----:B------:R-:W-:-:S05]  /*0370*/  FSEL R29, R5, 1, P1 ;  /* 0x3f800000051d7808 */ /* 0x000fca0000800000 */
[----:B------:R-:W-:Y:S01]  /*0380*/  @P0 FMUL R27, R27, 0.25 ;  /* 0x3e8000001b1b0820 */ /* 0x000fe20000400000 */
[----:B---3--:R-:W-:Y:S01]  /*0390*/  FADD R4, -R12, R8 ;  /* 0x000000080c047221 */ /* 0x008fe20000000100 */
[----:B------:R-:W-:Y:S01]  /*03a0*/  FADD R26, -R14, R10 ;  /* 0x0000000a0e1a7221 */ /* 0x000fe20000000100 */
[----:B------:R-:W-:Y:S01]  /*03b0*/  FADD R28, -R15, R11 ;  /* 0x0000000b0f1c7221 */ /* 0x000fe20000000100 */
[----:B------:R-:W-:Y:S01]  /*03c0*/  @!P3 FMUL R27, R27, 16777216 ;  /* 0x4b8000001b1bb820 */ /* 0x000fe20000400000 */
[----:B----4-:R-:W-:Y:S01]  /*03d0*/  FADD R16, -R12, R16 ;  /* 0x000000100c107221 */ /* 0x010fe20000000100 */
[----:B------:R-:W-:Y:S01]  /*03e0*/  FSEL R12, R5, 1, P0 ;  /* 0x3f800000050c7808 */ /* 0x000fe20000000000 */
[----:B------:R-:W-:Y:S01]  /*03f0*/  FADD R17, -R13, R17 ;  /* 0x000000110d117221 */ /* 0x000fe20000000100 */
[----:B------:R-:W-:Y:S01]  /*0400*/  @P1 FMUL R22, R22, 0.25 ;  /* 0x3e80000016161820 */ /* 0x000fe20000400000 */
[----:B------:R-:W-:Y:S01]  /*0410*/  FADD R18, -R14, R18 ;  /* 0x000000120e127221 */ /* 0x000fe20000000100 */
[----:B------:R-:W0:Y:S01]  /*0420*/  MUFU.RCP R27, R27 ;  /* 0x0000001b001b7308 */ /* 0x000e220000001000 */
[----:B------:R-:W-:Y:S01]  /*0430*/  @!P3 FMUL R12, R12, 16777216 ;  /* 0x4b8000000c0cb820 */ /* 0x000fe20000400000 */
[----:B------:R-:W-:Y:S01]  /*0440*/  @!P4 FMUL R22, R22, 16777216 ;  /* 0x4b8000001616c820 */ /* 0x000fe20000400000 */
[----:B------:R-:W-:Y:S01]  /*0450*/  @!P4 FMUL R29, R29, 16777216 ;  /* 0x4b8000001d1dc820 */ /* 0x000fe20000400000 */
[----:B------:R-:W-:Y:S01]  /*0460*/  FADD R19, -R15, R19 ;  /* 0x000000130f137221 */ /* 0x000fe20000000100 */
[----:B------:R-:W-:-:S03]  /*0470*/  CS2R R10, SRZ ;  /* 0x00000000000a7805 */ /* 0x000fc6000001ff00 */
[----:B------:R1:W2:Y:S01]  /*0480*/  MUFU.RCP R8, R22 ;  /* 0x0000001600087308 */ /* 0x0002a20000001000 */
[----:B------:R-:W-:Y:S01]  /*0490*/  CS2R R14, SRZ ;  /* 0x00000000000e7805 */ /* 0x000fe2000001ff00 */
[----:B0-----:R-:W-:Y:S01]  /*04a0*/  FMUL R27, R27, R12 ;  /* 0x0000000c1b1b7220 */ /* 0x001fe20000400000 */
[----:B-1----:R-:W-:Y:S01]  /*04b0*/  FADD R22, -R13, R9 ;  /* 0x000000090d167221 */ /* 0x002fe20000000100 */
[----:B------:R-:W-:Y:S01]  /*04c0*/  CS2R R12, SRZ ;  /* 0x00000000000c7805 */ /* 0x000fe2000001ff00 */
[----:B--2---:R-:W-:Y:S01]  /*04d0*/  FMUL R29, R8, R29 ;  /* 0x0000001d081d7220 */ /* 0x004fe20000400000 */
[----:B------:R-:W-:-:S04]  /*04e0*/  CS2R R8, SRZ ;  /* 0x0000000000087805 */ /* 0x000fc8000001ff00 */
[----:B------:R-:W2:Y:S04]  /*04f0*/  @!P2 LDG.E.EL.128 R12, desc[UR6][R20.64] ;  /* 0x00000006140ca981 */ /* 0x000ea8000c2e1d00 */
[----:B------:R0:W2:Y:S01]  /*0500*/  @!P2 LDG.E.EL.128 R8, desc[UR6][R24.64] ;  /* 0x000000061808a981 */ /* 0x0000a2000c2e1d00 */
[----:B------:R-:W-:-:S06]  /*0510*/  FADD R7, R7, 9.9999997473787516356e-06 ;  /* 0x3727c5ac07077421 */ /* 0x000fcc0000000000 */
[----:B------:R-:W1:Y:S01]  /*0520*/  MUFU.SQRT R7, R7 ;  /* 0x0000000700077308 */ /* 0x000e620000002000 */
[----:B------:R-:W-:Y:S02]  /*0530*/  FADD R23, R6, 9.9999997473787516356e-06 ;  /* 0x3727c5ac06177421 */ /* 0x000fe40000000000 */
[----:B------:R-:W3:Y:S05]  /*0540*/  S2R R6, SR_TID.X ;  /* 0x0000000000067919 */ /* 0x000eea0000002100 */
[----:B0-----:R-:W0:Y:S01]  /*0550*/  MUFU.SQRT R24, R23 ;  /* 0x0000001700187308 */ /* 0x001e220000002000 */
[C---:B-1----:R-:W-:Y:S02]  /*0560*/  FSETP.GT.AND P1, PT, R7.reuse, 8.50705917302346158658e+37, PT ;  /* 0x7e8000000700780b */ /* 0x042fe40003f24000 */
[----:B------:R-:W-:Y:S01]  /*0570*/  FSETP.GEU.AND P3, PT, R7, 1.175494350822287508e-38, PT ;  /* 0x008000000700780b */ /* 0x000fe20003f6e000 */
[----:B------:R-:W1:Y:S01]  /*0580*/  S2UR UR5, SR_CgaCtaId ;  /* 0x00000000000579c3 */ /* 0x000e620000008800 */
[----:B0-----:R-:W-:-:S09]  /*0590*/  FSETP.GT.AND P0, PT, R24, 8.50705917302346158658e+37, PT ;  /* 0x7e8000001800780b */ /* 0x001fd20003f04000 */
[----:B------:R-:W-:Y:S01]  /*05a0*/  @P1 FMUL R7, R7, 0.25 ;  /* 0x3e80000007071820 */ /* 0x000fe20000400000 */
[----:B------:R-:W-:-:S03]  /*05b0*/  FSETP.GEU.AND P2, PT, R24, 1.175494350822287508e-38, PT ;  /* 0x008000001800780b */ /* 0x000fc60003f4e000 */
[----:B------:R-:W-:Y:S01]  /*05c0*/  @!P3 FMUL R7, R7, 16777216 ;  /* 0x4b8000000707b820 */ /* 0x000fe20000400000 */
[C---:B------:R-:W-:Y:S01]  /*05d0*/  FMUL R21, R27.reuse, R16 ;  /* 0x000000101b157220 */ /* 0x040fe20000400000 */
[----:B------:R-:W-:Y:S02]  /*05e0*/  FMUL R27, R27, R4 ;  /* 0x000000041b1b7220 */ /* 0x000fe40000400000 */
[----:B------:R-:W0:Y:S01]  /*05f0*/  MUFU.RCP R20, R7 ;  /* 0x0000000700147308 */ /* 0x000e220000001000 */
[C---:B------:R-:W-:Y:S01]  /*0600*/  FSEL R16, R5.reuse, 1, P0 ;  /* 0x3f80000005107808 */ /* 0x040fe20000000000 */
[----:B------:R-:W-:Y:S01]  /*0610*/  @P0 FMUL R24, R24, 0.25 ;  /* 0x3e80000018180820 */ /* 0x000fe20000400000 */
[----:B------:R-:W-:Y:S01]  /*0620*/  FSEL R5, R5, 1, P1 ;  /* 0x3f80000005057808 */ /* 0x000fe20000800000 */
[----:B------:R-:W-:Y:S02]  /*0630*/  UMOV UR4, 0x400 ;  /* 0x0000040000047882 */ /* 0x000fe40000000000 */
[----:B------:R-:W-:-:S02]  /*0640*/  @!P2 FMUL R24, R24, 16777216 ;  /* 0x4b8000001818a820 */ /* 0x000fc40000400000 */
[----:B------:R-:W-:Y:S01]  /*0650*/  @!P3 FMUL R5, R5, 16777216 ;  /* 0x4b8000000505b820 */ /* 0x000fe20000400000 */
[----:B-1----:R-:W-:Y:S01]  /*0660*/  UPRMT UR4, UR5, 0x654, UR4 ;  /* 0x0000065405047896 */ /* 0x002fe20008000004 */
[----:B------:R-:W1:Y:S02]  /*0670*/  MUFU.RCP R23, R24 ;  /* 0x0000001800177308 */ /* 0x000e640000001000 */
[----:B0-----:R-:W-:Y:S01]  /*0680*/  FMUL R20, R20, R5 ;  /* 0x0000000514147220 */ /* 0x001fe20000400000 */
[----:B------:R-:W-:-:S04]  /*0690*/  @!P2 FMUL R16, R16, 16777216 ;  /* 0x4b8000001010a820 */ /* 0x000fc80000400000 */
[----:B-1----:R-:W-:Y:S01]  /*06a0*/  FMUL R23, R23, R16 ;  /* 0x0000001017177220 */ /* 0x002fe20000400000 */
[----:B------:R-:W-:Y:S01]  /*06b0*/  LOP3.LUT R3, R3, 0x1f, R0, 0xf8, !PT ;  /* 0x0000001f03037812 */ /* 0x000fe200078ef800 */
[----:B------:R-:W-:Y:S01]  /*06c0*/  FMUL R28, R20, R28 ;  /* 0x0000001c141c7220 */ /* 0x000fe20000400000 */
[-CC-:B--2---:R-:W-:Y:S01]  /*06d0*/  FFMA R4, R27, R8.reuse, R12.reuse ;  /* 0x000000081b047223 */ /* 0x184fe2000000000c */
[----:B------:R-:W-:Y:S01]  /*06e0*/  FFMA R8, R21, R8, R12 ;  /* 0x0000000815087223 */ /* 0x000fe2000000000c */
[----:B---3--:R-:W-:Y:S01]  /*06f0*/  IMAD.SHL.U32 R12, R6, 0x80, RZ ;  /* 0x00000080060c7824 */ /* 0x008fe200078e00ff */
[----:B------:R-:W-:-:S04]  /*0700*/  SHF.R.U32.HI R21, RZ, 0x3, R6 ;  /* 0x00000003ff157819 */ /* 0x000fc80000011606 */
[----:B------:R-:W-:Y:S02]  /*0710*/  SGXT.U32 R21, R21, 0x4 ;  /* 0x000000041515781a */ /* 0x000fe40000000000 */
[----:B------:R-:W-:-:S04]  /*0720*/  LOP3.LUT R12, R12, 0x380, RZ, 0xc0, !PT ;  /* 0x000003800c0c7812 */ /* 0x000fc800078ec0ff */
[C---:B------:R-:W-:Y:S02]  /*0730*/  LOP3.LUT R5, R12.reuse, R21, RZ, 0xfc, !PT ;  /* 0x000000150c057212 */ /* 0x040fe400078efcff */
[----:B------:R-:W-:-:S04]  /*0740*/  LOP3.LUT R21, R12, 0x40, RZ, 0xfc, !PT ;  /* 0x000000400c157812 */ /* 0x000fc800078efcff */
[----:B------:R-:W-:Y:S02]  /*0750*/  LEA.HI R24, R21, UR4, RZ, 0x1d ;  /* 0x0000000415187c11 */ /* 0x000fe4000f8fe8ff */
[----:B------:R-:W-:-:S04]  /*0760*/  SHF.R.U32.HI R21, RZ, 0x5, R0 ;  /* 0x00000005ff157819 */ /* 0x000fc80000011600 */
[----:B------:R-:W-:-:S04]  /*0770*/  SGXT.U32 R21, R21, 0x2 ;  /* 0x000000021515781a */ /* 0x000fc80000000000 */
[----:B------:R-:W-:Y:S01]  /*0780*/  LOP3.LUT R2, R21, R2, RZ, 0xfc, !PT ;  /* 0x0000000215027212 */ /* 0x000fe200078efcff */
[----:B------:R-:W-:Y:S01]  /*0790*/  FMUL R21, R23, R18 ;  /* 0x0000001217157220 */ /* 0x000fe20000400000 */
[C---:B------:R-:W-:Y:S02]  /*07a0*/  LOP3.LUT R7, R12.reuse, 0x20, RZ, 0xfc, !PT ;  /* 0x000000200c077812 */ /* 0x040fe400078efcff */
[----:B------:R-:W-:Y:S01]  /*07b0*/  LOP3.LUT R25, R12, 0x60, RZ, 0xfc, !PT ;  /* 0x000000600c197812 */ /* 0x000fe200078efcff */
[----:B------:R-:W-:Y:S01]  /*07c0*/  IMAD.HI R18, R2, 0x66666667, RZ ;  /* 0x6666666702127827 */ /* 0x000fe200078e02ff */
[----:B------:R-:W-:Y:S02]  /*07d0*/  LEA.HI R16, R12, UR4, RZ, 0x1d ;  /* 0x000000040c107c11 */ /* 0x000fe4000f8fe8ff */
[----:B------:R-:W-:Y:S01]  /*07e0*/  LEA.HI R12, R7, UR4, RZ, 0x1d ;  /* 0x00000004070c7c11 */ /* 0x000fe2000f8fe8ff */
[----:B------:R-:W-:Y:S02]  /*07f0*/  IMAD R7, R5, 0x4, R24 ;  /* 0x0000000405077824 */ /* 0x000fe400078e0218 */
[----:B------:R-:W-:Y:S01]  /*0800*/  FMUL R24, R29, R17 ;  /* 0x000000111d187220 */ /* 0x000fe20000400000 */
[----:B------:R-:W-:Y:S01]  /*0810*/  FMUL R23, R23, R26 ;  /* 0x0000001a17177220 */ /* 0x000fe20000400000 */
[----:B------:R-:W-:Y:S01]  /*0820*/  SHF.R.U32.HI R17, RZ, 0x1f, R18 ;  /* 0x0000001fff117819 */ /* 0x000fe20000011612 */
[----:B------:R-:W-:Y:S01]  /*0830*/  FMUL R26, R29, R22 ;  /* 0x000000161d1a7220 */ /* 0x000fe20000400000 */
[----:B------:R-:W-:-:S02]  /*0840*/  LEA.HI R25, R25, UR4, RZ, 0x1d ;  /* 0x0000000419197c11 */ /* 0x000fc4000f8fe8ff */
[----:B------:R-:W-:Y:S01]  /*0850*/  LEA.HI.SX32 R17, R18, R17, 0x19 ;  /* 0x0000001112117211 */ /* 0x000fe200078fcaff */
[-CC-:B------:R-:W-:Y:S01]  /*0860*/  FFMA R18, R26, R9.reuse, R13.reuse ;  /* 0x000000091a127223 */ /* 0x180fe2000000000d */
[----:B------:R-:W-:Y:S01]  /*0870*/  FFMA R13, R24, R9, R13 ;  /* 0x00000009180d7223 */ /* 0x000fe2000000000d */
[----:B------:R-:W-:Y:S02]  /*0880*/  SHF.R.U32.HI R9, RZ, 0x3, R0 ;  /* 0x00000003ff097819 */ /* 0x000fe40000011600 */
[----:B------:R-:W-:Y:S01]  /*0890*/  LOP3.LUT R0, R6, 0x7f, RZ, 0xc0, !PT ;  /* 0x0000007f06007812 */ /* 0x000fe200078ec0ff */
[C---:B------:R-:W-:Y:S02]  /*08a0*/  IMAD R16, R5.reuse, 0x4, R16 ;  /* 0x0000000405107824 */ /* 0x040fe400078e0210 */
[----:B------:R-:W-:Y:S01]  /*08b0*/  FMUL R22, R20, R19 ;  /* 0x0000001314167220 */ /* 0x000fe20000400000 */
[C---:B------:R-:W-:Y:S02]  /*08c0*/  IMAD R12, R5.reuse, 0x4, R12 ;  /* 0x00000004050c7824 */ /* 0x040fe400078e020c */
[----:B------:R-:W-:Y:S01]  /*08d0*/  IMAD R5, R5, 0x4, R25 ;  /* 0x0000000405057824 */ /* 0x000fe200078e0219 */
[----:B------:R-:W-:Y:S01]  /*08e0*/  LOP3.LUT R25, R0, 0x280, RZ, 0xfc, !PT ;  /* 0x0000028000197812 */ /* 0x000fe200078efcff */
[----:B------:R-:W-:Y:S01]  /*08f0*/  FFMA R20, R21, R10, R14 ;  /* 0x0000000a15147223 */ /* 0x000fe2000000000e */
[-CC-:B------:R-:W-:Y:S01]  /*0900*/  FFMA R21, R28, R11.reuse, R15.reuse ;  /* 0x0000000b1c157223 */ /* 0x180fe2000000000f */
[----:B------:R-:W-:Y:S01]  /*0910*/  FFMA R22, R22, R11, R15 ;  /* 0x0000000b16167223 */ /* 0x000fe2000000000f */
[----:B------:R-:W-:-:S02]  /*0920*/  LOP3.LUT R11, R0, 0x180, RZ, 0xfc, !PT ;  /* 0x00000180000b7812 */ /* 0x000fc400078efcff */
[C---:B------:R-:W-:Y:S02]  /*0930*/  LOP3.LUT R15, R0.reuse, 0x200, RZ, 0xfc, !PT ;  /* 0x00000200000f7812 */ /* 0x040fe400078efcff */
[----:B------:R-:W-:Y:S02]  /*0940*/  SHF.R.U32.HI R25, RZ, 0x3, R25 ;  /* 0x00000003ff197819 */ /* 0x000fe40000011619 */
[----:B------:R-:W-:Y:S02]  /*0950*/  LOP3.LUT R27, R0, 0x300, RZ, 0xfc, !PT ;  /* 0x00000300001b7812 */ /* 0x000fe400078efcff */
[----:B------:R-:W-:Y:S02]  /*0960*/  SHF.R.U32.HI R11, RZ, 0x3, R11 ;  /* 0x00000003ff0b7819 */ /* 0x000fe4000001160b */
[----:B------:R-:W-:Y:S02]  /*0970*/  SHF.R.U32.HI R15, RZ, 0x3, R15 ;  /* 0x00000003ff0f7819 */ /* 0x000fe4000001160f */
[----:B------:R-:W-:-:S02]  /*0980*/  LOP3.LUT R25, R25, 0x5c, RZ, 0xc0, !PT ;  /* 0x0000005c19197812 */ /* 0x000fc400078ec0ff */
[----:B------:R-:W-:Y:S02]  /*0990*/  SHF.R.U32.HI R27, RZ, 0x3, R27 ;  /* 0x00000003ff1b7819 */ /* 0x000fe4000001161b */
[----:B------:R-:W-:Y:S01]  /*09a0*/  FSETP.GEU.AND P0, PT, R4, RZ, PT ;  /* 0x000000ff0400720b */ /* 0x000fe20003f0e000 */
[----:B------:R-:W-:Y:S01]  /*09b0*/  FFMA R19, R23, R10, R14 ;  /* 0x0000000a17137223 */ /* 0x000fe2000000000e */
[----:B------:R-:W-:Y:S01]  /*09c0*/  LOP3.LUT R11, R11, 0x3c, RZ, 0xc0, !PT ;  /* 0x0000003c0b0b7812 */ /* 0x000fe200078ec0ff */
[----:B------:R-:W-:Y:S01]  /*09d0*/  VIADD R25, R25, UR4 ;  /* 0x0000000419197c36 */ /* 0x000fe20008000000 */
[----:B------:R-:W-:Y:S02]  /*09e0*/  LOP3.LUT R15, R15, 0x4c, RZ, 0xc0, !PT ;  /* 0x0000004c0f0f7812 */ /* 0x000fe400078ec0ff */
[----:B------:R-:W-:Y:S02]  /*09f0*/  LOP3.LUT R9, R9, 0xc, RZ, 0xc0, !PT ;  /* 0x0000000c09097812 */ /* 0x000fe400078ec0ff */
[----:B------:R-:W-:-:S02]  /*0a00*/  LOP3.LUT R27, R27, 0x6c, RZ, 0xc0, !PT ;  /* 0x0000006c1b1b7812 */ /* 0x000fc400078ec0ff */
[----:B------:R-:W-:Y:S02]  /*0a10*/  FSEL R4, R4, RZ, P0 ;  /* 0x000000ff04047208 */ /* 0x000fe40000000000 */
[----:B------:R-:W-:Y:S01]  /*0a20*/  FSETP.GEU.AND P0, PT, R18, RZ, PT ;  /* 0x000000ff1200720b */ /* 0x000fe20003f0e000 */
[----:B------:R-:W-:Y:S01]  /*0a30*/  VIADD R11, R11, UR4 ;  /* 0x000000040b0b7c36 */ /* 0x000fe20008000000 */
[C---:B------:R-:W-:Y:S01]  /*0a40*/  LOP3.LUT R10, R0.reuse, 0x100, RZ, 0xfc, !PT ;  /* 0x00000100000a7812 */ /* 0x040fe200078efcff */
[----:B------:R-:W-:Y:S01]  /*0a50*/  VIADD R15, R15, UR4 ;  /* 0x000000040f0f7c36 */ /* 0x000fe20008000000 */
[----:B------:R-:W-:Y:S01]  /*0a60*/  FSETP.GEU.AND P3, PT, R19, RZ, PT ;  /* 0x000000ff1300720b */ /* 0x000fe20003f6e000 */
[----:B------:R-:W-:Y:S01]  /*0a70*/  IMAD R14, R0, 0x4, R25 ;  /* 0x00000004000e7824 */ /* 0x000fe200078e0219 */
[----:B------:R-:W-:Y:S01]  /*0a80*/  FSEL R25, R18, RZ, P0 ;  /* 0x000000ff12197208 */ /* 0x000fe20000000000 */
[----:B------:R-:W-:Y:S01]  /*0a90*/  VIADD R23, R9, UR4 ;  /* 0x0000000409177c36 */ /* 0x000fe20008000000 */
[----:B------:R-:W-:Y:S01]  /*0aa0*/  FSETP.GEU.AND P1, PT, R8, RZ, PT ;  /* 0x000000ff0800720b */ /* 0x000fe20003f2e000 */
[----:B------:R-:W-:Y:S01]  /*0ab0*/  VIADD R27, R27, UR4 ;  /* 0x000000041b1b7c36 */ /* 0x000fe20008000000 */
[----:B------:R-:W-:Y:S01]  /*0ac0*/  SHF.R.U32.HI R9, RZ, 0x3, R10 ;  /* 0x00000003ff097819 */ /* 0x000fe2000001160a */
[C---:B------:R-:W-:Y:S01]  /*0ad0*/  IMAD R10, R0.reuse, 0x4, R11 ;  /* 0x00000004000a7824 */ /* 0x040fe200078e020b */
[----:B------:R-:W-:Y:S01]  /*0ae0*/  FSETP.GEU.AND P0, PT, R13, RZ, PT ;  /* 0x000000ff0d00720b */ /* 0x000fe20003f0e000 */
[C---:B------:R-:W-:Y:S01]  /*0af0*/  IMAD R11, R0.reuse, 0x4, R15 ;  /* 0x00000004000b7824 */ /* 0x040fe200078e020f */
[----:B------:R-:W-:Y:S01]  /*0b00*/  FSETP.GEU.AND P2, PT, R21, RZ, PT ;  /* 0x000000ff1500720b */ /* 0x000fe20003f4e000 */
[----:B------:R-:W-:Y:S01]  /*0b10*/  IMAD R15, R0, 0x4, R27 ;  /* 0x00000004000f7824 */ /* 0x000fe200078e021b */
[----:B------:R-:W-:-:S02]  /*0b20*/  FSEL R18, R19, RZ, P3 ;  /* 0x000000ff13127208 */ /* 0x000fc40001800000 */
[----:B------:R-:W-:Y:S02]  /*0b30*/  FSEL R19, R8, RZ, P1 ;  /* 0x000000ff08137208 */ /* 0x000fe40000800000 */
[----:B------:R-:W-:Y:S02]  /*0b40*/  FSEL R27, R13, RZ, P0 ;  /* 0x000000ff0d1b7208 */ /* 0x000fe40000000000 */
[----:B------:R-:W-:Y:S02]  /*0b50*/  FSETP.GEU.AND P1, PT, R20, RZ, PT ;  /* 0x000000ff1400720b */ /* 0x000fe40003f2e000 */
[----:B------:R-:W-:Y:S02]  /*0b60*/  FSEL R26, R21, RZ, P2 ;  /* 0x000000ff151a7208 */ /* 0x000fe40001000000 */
[----:B------:R-:W-:Y:S01]  /*0b70*/  FSETP.GEU.AND P0, PT, R22, RZ, PT ;  /* 0x000000ff1600720b */ /* 0x000fe20003f0e000 */
[----:B------:R-:W-:Y:S01]  /*0b80*/  STS [R16], R4 ;  /* 0x0000000410007388 */ /* 0x000fe20000000800 */
[----:B------:R-:W-:-:S02]  /*0b90*/  FSEL R28, R20, RZ, P1 ;  /* 0x000000ff141c7208 */ /* 0x000fc40000800000 */
[----:B------:R-:W-:Y:S01]  /*0ba0*/  FSEL R22, R22, RZ, P0 ;  /* 0x000000ff16167208 */ /* 0x000fe20000000000 */
[----:B------:R-:W-:Y:S04]  /*0bb0*/  STS [R12+0x80], R25 ;  /* 0x000080190c007388 */ /* 0x000fe80000000800 */
[----:B------:R0:W-:Y:S04]  /*0bc0*/  STS [R7+0x100], R18 ;  /* 0x0001001207007388 */ /* 0x0001e80000000800 */
[----:B------:R-:W-:Y:S04]  /*0bd0*/  STS [R5+0x180], R26 ;  /* 0x0001801a05007388 */ /* 0x000fe80000000800 */
[----:B------:R-:W-:Y:S04]  /*0be0*/  STS [R16+0x40], R19 ;  /* 0x0000401310007388 */ /* 0x000fe80000000800 */
[----:B------:R1:W-:Y:S04]  /*0bf0*/  STS [R12+0xc0], R27 ;  /* 0x0000c01b0c007388 */ /* 0x0003e80000000800 */
[----:B------:R-:W-:Y:S04]  /*0c00*/  STS [R7+0x140], R28 ;  /* 0x0001401c07007388 */ /* 0x000fe80000000800 */
[----:B------:R2:W-:Y:S01]  /*0c10*/  STS [R5+0x1c0], R22 ;  /* 0x0001c01605007388 */ /* 0x0005e20000000800 */
[----:B------:R-:W-:Y:S01]  /*0c20*/  BAR.SYNC.DEFER_BLOCKING 0x0 ;  /* 0x0000000000007b1d */ /* 0x000fe20000010000 */
[----:B------:R-:W-:Y:S01]  /*0c30*/  IMAD R23, R0, 0x4, R23 ;  /* 0x0000000400177824 */ /* 0x000fe200078e0217 */
[----:B------:R-:W-:-:S02]  /*0c40*/  LOP3.LUT R24, R2, 0x8, RZ, 0xfc, !PT ;  /* 0x0000000802187812 */ /* 0x000fc400078efcff */
[----:B------:R-:W-:Y:S02]  /*0c50*/  LOP3.LUT R8, R2, 0xc, RZ, 0xfc, !PT ;  /* 0x0000000c02087812 */ /* 0x000fe400078efcff */
[----:B------:R-:W-:Y:S01]  /*0c60*/  LOP3.LUT R6, R0, 0x80, RZ, 0xfc, !PT ;  /* 0x0000008000067812 */ /* 0x000fe200078efcff */
[----:B0-----:R-:W-:Y:S01]  /*0c70*/  IMAD.HI R18, R24, 0x66666667, RZ ;  /* 0x6666666718127827 */ /* 0x001fe200078e02ff */
[----:B------:R-:W-:-:S03]  /*0c80*/  LOP3.LUT R13, R2, 0x4, RZ, 0xfc, !PT ;  /* 0x00000004020d7812 */ /* 0x000fc600078efcff */
[----:B------:R-:W-:Y:S01]  /*0c90*/  IMAD.HI R21, R8, 0x66666667, RZ ;  /* 0x6666666708157827 */ /* 0x000fe200078e02ff */
[----:B------:R-:W-:Y:S02]  /*0ca0*/  SHF.R.U32.HI R6, RZ, 0x3, R6 ;  /* 0x00000003ff067819 */ /* 0x000fe40000011606 */
[----:B-1----:R-:W-:Y:S01]  /*0cb0*/  LOP3.LUT R12, R2, 0x18, RZ, 0xfc, !PT ;  /* 0x00000018020c7812 */ /* 0x002fe200078efcff */
[----:B------:R-:W-:Y:S01]  /*0cc0*/  IMAD.HI R20, R13, 0x66666667, RZ ;  /* 0x666666670d147827 */ /* 0x000fe200078e02ff */
[----:B------:R-:W-:Y:S02]  /*0cd0*/  SHF.R.U32.HI R19, RZ, 0x1f, R18 ;  /* 0x0000001fff137819 */ /* 0x000fe40000011612 */
[----:B------:R-:W-:Y:S01]  /*0ce0*/  SHF.R.U32.HI R4, RZ, 0x1f, R21 ;  /* 0x0000001fff047819 */ /* 0x000fe20000011615 */
[----:B------:R-:W0:Y:S01]  /*0cf0*/  LDS R23, [R23] ;  /* 0x0000000017177984 */ /* 0x000e220000000800 */
[----:B------:R-:W-:Y:S02]  /*0d00*/  LOP3.LUT R6, R6, 0x1c, RZ, 0xc0, !PT ;  /* 0x0000001c06067812 */ /* 0x000fe400078ec0ff */
[----:B------:R-:W-:-:S02]  /*0d10*/  LOP3.LUT R9, R9, 0x2c, RZ, 0xc0, !PT ;  /* 0x0000002c09097812 */ /* 0x000fc400078ec0ff */
[----:B------:R-:W-:Y:S01]  /*0d20*/  ISETP.GE.AND P0, PT, R3, 0x3c1, PT ;  /* 0x000003c10300780c */ /* 0x000fe20003f06270 */
[----:B--2---:R-:W-:Y:S01]  /*0d30*/  IMAD R22, R17, -0x140, R2 ;  /* 0xfffffec011167824 */ /* 0x004fe200078e0202 */
[----:B------:R-:W-:Y:S01]  /*0d40*/  LEA.HI.SX32 R7, R18, R19, 0x19 ;  /* 0x0000001312077211 */ /* 0x000fe200078fcaff */
[----:B------:R-:W-:Y:S01]  /*0d50*/  IMAD.HI R19, R12, 0x66666667, RZ ;  /* 0x666666670c137827 */ /* 0x000fe200078e02ff */
[----:B------:R-:W-:Y:S01]  /*0d60*/  SHF.R.U32.HI R25, RZ, 0x1f, R20 ;  /* 0x0000001fff197819 */ /* 0x000fe20000011614 */
[----:B------:R-:W-:Y:S01]  /*0d70*/  LDS R10, [R10+0x600] ;  /* 0x000600000a0a7984 */ /* 0x000fe20000000800 */
[----:B------:R-:W-:Y:S01]  /*0d80*/  LEA.HI.SX32 R21, R21, R4, 0x19 ;  /* 0x0000000415157211 */ /* 0x000fe200078fcaff */
[----:B------:R-:W-:Y:S01]  /*0d90*/  VIADD R6, R6, UR4 ;  /* 0x0000000406067c36 */ /* 0x000fe20008000000 */
[----:B------:R-:W1:Y:S01]  /*0da0*/  LDC.64 R4, c[0x0][0x238] ;  /* 0x00008e00ff047b82 */ /* 0x000e620000000a00 */
[----:B------:R-:W-:Y:S01]  /*0db0*/  VIADD R9, R9, UR4 ;  /* 0x0000000409097c36 */ /* 0x000fe20008000000 */
[----:B------:R-:W-:Y:S01]  /*0dc0*/  LEA.HI.SX32 R16, R20, R25, 0x19 ;  /* 0x0000001914107211 */ /* 0x000fe200078fcaff */
[C---:B------:R-:W-:Y:S01]  /*0dd0*/  IMAD R6, R0.reuse, 0x4, R6 ;  /* 0x0000000400067824 */ /* 0x040fe200078e0206 */
[----:B------:R-:W-:Y:S01]  /*0de0*/  SHF.R.U32.HI R18, RZ, 0x1f, R19 ;  /* 0x0000001fff127819 */ /* 0x000fe20000011613 */
[----:B------:R-:W-:Y:S01]  /*0df0*/  IMAD R9, R0, 0x4, R9 ;  /* 0x0000000400097824 */ /* 0x000fe200078e0209 */
[----:B------:R-:W-:Y:S01]  /*0e00*/  ISETP.LT.AND P6, PT, R13, 0x500, !P0 ;  /* 0x000005000d00780c */ /* 0x000fe200047c1270 */
[----:B------:R-:W-:Y:S01]  /*0e10*/  IMAD R20, R16, -0x140, R13 ;  /* 0xfffffec010147824 */ /* 0x000fe200078e020d */
[----:B------:R-:W-:Y:S01]  /*0e20*/  LOP3.LUT R29, R0, 0x380, RZ, 0xfc, !PT ;  /* 0x00000380001d7812 */ /* 0x000fe200078efcff */
[----:B------:R-:W-:Y:S01]  /*0e30*/  LDS R11, [R11+0x800] ;  /* 0x000800000b0b7984 */ /* 0x000fe20000000800 */
[----:B------:R-:W-:-:S02]  /*0e40*/  LOP3.LUT R13, R2, 0x14, RZ, 0xfc, !PT ;  /* 0x00000014020d7812 */ /* 0x000fc400078efcff */
[----:B------:R-:W-:Y:S01]  /*0e50*/  LEA.HI.SX32 R19, R19, R18, 0x19 ;  /* 0x0000001213137211 */ /* 0x000fe200078fcaff */
[--C-:B------:R-:W-:Y:S01]  /*0e60*/  IMAD R22, R22, 0x3c1, R3.reuse ;  /* 0x000003c116167824 */ /* 0x100fe200078e0203 */
[----:B------:R1:W2:Y:S01]  /*0e70*/  LDS R18, [R6+0x200] ;  /* 0x0002000006127984 */ /* 0x0002a20000000800 */
[----:B------:R-:W-:Y:S01]  /*0e80*/  IMAD R27, R20, 0x3c1, R3 ;  /* 0x000003c1141b7824 */ /* 0x000fe200078e0203 */
[----:B------:R-:W-:Y:S02]  /*0e90*/  SHF.R.U32.HI R29, RZ, 0x3, R29 ;  /* 0x00000003ff1d7819 */ /* 0x000fe4000001161d */
[----:B------:R-:W3:Y:S01]  /*0ea0*/  LDS R9, [R9+0x400] ;  /* 0x0004000009097984 */ /* 0x000ee20000000800 */
[----:B------:R-:W-:-:S03]  /*0eb0*/  IMAD.HI R20, R13, 0x66666667, RZ ;  /* 0x666666670d147827 */ /* 0x000fc600078e02ff */
[----:B------:R-:W4:Y:S01]  /*0ec0*/  LDS R14, [R14+0xa00] ;  /* 0x000a00000e0e7984 */ /* 0x000f220000000800 */
[----:B------:R-:W-:Y:S01]  /*0ed0*/  IMAD R25, R17, 0x1e8020, R22 ;  /* 0x001e802011197824 */ /* 0x000fe200078e0216 */
[----:B------:R-:W-:Y:S01]  /*0ee0*/  LOP3.LUT R29, R29, 0x7c, RZ, 0xc0, !PT ;  /* 0x0000007c1d1d7812 */ /* 0x000fe200078ec0ff */
[----:B------:R-:W-:Y:S01]  /*0ef0*/  IMAD R17, R16, 0x1e8020, R27 ;  /* 0x001e802010117824 */ /* 0x000fe200078e021b */
[----:B------:R-:W5:Y:S01]  /*0f00*/  LDS R15, [R15+0xc00] ;  /* 0x000c00000f0f7984 */ /* 0x000f620000000800 */
[----:B------:R-:W-:Y:S01]  /*0f10*/  IMAD R22, R7, -0x140, R24 ;  /* 0xfffffec007167824 */ /* 0x000fe200078e0218 */
[C---:B------:R-:W-:Y:S02]  /*0f20*/  ISETP.LT.AND P2, PT, R2.reuse, 0x500, !P0 ;  /* 0x000005000200780c */ /* 0x040fe40004741270 */
[----:B------:R-:W-:Y:S01]  /*0f30*/  LOP3.LUT R16, R2, 0x10, RZ, 0xfc, !PT ;  /* 0x0000001002107812 */ /* 0x000fe200078efcff */
[----:B------:R-:W-:Y:S01]  /*0f40*/  IMAD R22, R22, 0x3c1, R3 ;  /* 0x000003c116167824 */ /* 0x000fe200078e0203 */
[----:B------:R-:W-:Y:S01]  /*0f50*/  SHF.R.U32.HI R27, RZ, 0x1f, R20 ;  /* 0x0000001fff1b7819 */ /* 0x000fe20000011614 */
[----:B------:R-:W-:Y:S01]  /*0f60*/  VIADD R29, R29, UR4 ;  /* 0x000000041d1d7c36 */ /* 0x000fe20008000000 */
[----:B------:R-:W-:Y:S01]  /*0f70*/  ISETP.LT.AND P1, PT, R24, 0x500, !P0 ;  /* 0x000005001800780c */ /* 0x000fe20004721270 */
[----:B------:R-:W-:Y:S01]  /*0f80*/  IMAD.HI R24, R16, 0x66666667, RZ ;  /* 0x6666666710187827 */ /* 0x000fe200078e02ff */
[----:B------:R-:W-:-:S03]  /*0f90*/  LEA.HI.SX32 R20, R20, R27, 0x19 ;  /* 0x0000001b14147211 */ /* 0x000fc600078fcaff */
[----:B------:R-:W-:Y:S02]  /*0fa0*/  IMAD R27, R7, 0x1e8020, R22 ;  /* 0x001e8020071b7824 */ /* 0x000fe400078e0216 */
[----:B-1----:R-:W-:-:S04]  /*0fb0*/  IMAD.WIDE R6, R25, 0x4, R4 ;  /* 0x0000000419067825 */ /* 0x002fc800078e0204 */
[----:B------:R-:W-:Y:S01]  /*0fc0*/  IMAD R0, R0, 0x4, R29 ;  /* 0x0000000400007824 */ /* 0x000fe200078e021d */
[----:B------:R-:W-:Y:S01]  /*0fd0*/  SHF.R.U32.HI R29, RZ, 0x1f, R24 ;  /* 0x0000001fff1d7819 */ /* 0x000fe20000011618 */
[----:B0-----:R0:W-:Y:S01]  /*0fe0*/  @P2 STG.E desc[UR6][R6.64], R23 ;  /* 0x0000001706002986 */ /* 0x0011e2000c101906 */
[----:B------:R-:W-:Y:S01]  /*0ff0*/  ISETP.LT.AND P2, PT, R8, 0x500, !P0 ;  /* 0x000005000800780c */ /* 0x000fe20004741270 */
[----:B------:R-:W-:Y:S01]  /*1000*/  IMAD R8, R21, -0x140, R8 ;  /* 0xfffffec015087824 */ /* 0x000fe200078e0208 */
[----:B------:R-:W-:Y:S02]  /*1010*/  LEA.HI.SX32 R25, R24, R29, 0x19 ;  /* 0x0000001d18197211 */ /* 0x000fe400078fcaff */
[----:B------:R-:W-:Y:S01]  /*1020*/  ISETP.LT.AND P5, PT, R16, 0x500, !P0 ;  /* 0x000005001000780c */ /* 0x000fe200047a1270 */
[----:B------:R-:W-:Y:S01]  /*1030*/  IMAD R22, R8, 0x3c1, R3 ;  /* 0x000003c108167824 */ /* 0x000fe200078e0203 */
[----:B------:R-:W-:Y:S01]  /*1040*/  ISETP.LT.AND P3, PT, R12, 0x500, !P0 ;  /* 0x000005000c00780c */ /* 0x000fe20004761270 */
[----:B------:R-:W-:-:S02]  /*1050*/  IMAD R16, R25, -0x140, R16 ;  /* 0xfffffec019107824 */ /* 0x000fc400078e0210 */
[----:B------:R-:W-:Y:S02]  /*1060*/  IMAD R12, R19, -0x140, R12 ;  /* 0xfffffec0130c7824 */ /* 0x000fe400078e020c */
[----:B------:R-:W-:Y:S01]  /*1070*/  IMAD R8, R20, -0x140, R13 ;  /* 0xfffffec014087824 */ /* 0x000fe200078e020d */
[----:B------:R-:W-:Y:S01]  /*1080*/  LOP3.LUT R2, R2, 0x1c, RZ, 0xfc, !PT ;  /* 0x0000001c02027812 */ /* 0x000fe200078efcff */
[--C-:B------:R-:W-:Y:S01]  /*1090*/  IMAD R16, R16, 0x3c1, R3.reuse ;  /* 0x000003c110107824 */ /* 0x100fe200078e0203 */
[----:B------:R-:W-:Y:S01]  /*10a0*/  ISETP.LT.AND P4, PT, R13, 0x500, !P0 ;  /* 0x000005000d00780c */ /* 0x000fe20004781270 */
[--C-:B------:R-:W-:Y:S02]  /*10b0*/  IMAD R12, R12, 0x3c1, R3.reuse ;  /* 0x000003c10c0c7824 */ /* 0x100fe400078e0203 */
[----:B------:R-:W-:Y:S01]  /*10c0*/  IMAD R13, R8, 0x3c1, R3 ;  /* 0x000003c1080d7824 */ /* 0x000fe200078e0203 */
[----:B------:R-:W-:Y:S01]  /*10d0*/  ISETP.LT.AND P0, PT, R2, 0x500, !P0 ;  /* 0x000005000200780c */ /* 0x000fe20004701270 */
[----:B------:R-:W-:-:S02]  /*10e0*/  IMAD R21, R21, 0x1e8020, R22 ;  /* 0x001e802015157824 */ /* 0x000fc400078e0216 */
[----:B0-----:R-:W-:-:S04]  /*10f0*/  IMAD.WIDE R6, R17, 0x4, R4 ;  /* 0x0000000411067825 */ /* 0x001fc800078e0204 */
[----:B------:R-:W-:Y:S02]  /*1100*/  IMAD R25, R25, 0x1e8020, R16 ;  /* 0x001e802019197824 */ /* 0x000fe400078e0210 */
[----:B------:R-:W-:Y:S02]  /*1110*/  IMAD R19, R19, 0x1e8020, R12 ;  /* 0x001e802013137824 */ /* 0x000fe400078e020c */
[----:B------:R-:W-:Y:S02]  /*1120*/  IMAD R17, R20, 0x1e8020, R13 ;  /* 0x001e802014117824 */ /* 0x000fe400078e020d */
[--C-:B------:R-:W-:Y:S01]  /*1130*/  IMAD.WIDE R12, R27, 0x4, R4.reuse ;  /* 0x000000041b0c7825 */ /* 0x100fe200078e0204 */
[----:B--2---:R0:W-:Y:S03]  /*1140*/  @P6 STG.E desc[UR6][R6.64], R18 ;  /* 0x0000001206006986 */ /* 0x0041e6000c101906 */
[--C-:B------:R-:W-:Y:S01]  /*1150*/  IMAD.WIDE R22, R21, 0x4, R4.reuse ;  /* 0x0000000415167825 */ /* 0x100fe200078e0204 */
[----:B---3--:R0:W-:Y:S03]  /*1160*/  @P1 STG.E desc[UR6][R12.64], R9 ;  /* 0x000000090c001986 */ /* 0x0081e6000c101906 */
[--C-:B------:R-:W-:Y:S01]  /*1170*/  IMAD.WIDE R20, R25, 0x4, R4.reuse ;  /* 0x0000000419147825 */ /* 0x100fe200078e0204 */
[----:B------:R0:W-:Y:S03]  /*1180*/  @P2 STG.E desc[UR6][R22.64], R10 ;  /* 0x0000000a16002986 */ /* 0x0001e6000c101906 */
[--C-:B------:R-:W-:Y:S01]  /*1190*/  IMAD.WIDE R16, R17, 0x4, R4.reuse ;  /* 0x0000000411107825 */ /* 0x100fe200078e0204 */
[----:B------:R0:W-:Y:S03]  /*11a0*/  @P5 STG.E desc[UR6][R20.64], R11 ;  /* 0x0000000b14005986 */ /* 0x0001e6000c101906 */
[----:B------:R-:W-:Y:S01]  /*11b0*/  IMAD.WIDE R24, R19, 0x4, R4 ;  /* 0x0000000413187825 */ /* 0x000fe200078e0204 */
[----:B----4-:R0:W-:Y:S04]  /*11c0*/  @P4 STG.E desc[UR6][R16.64], R14 ;  /* 0x0000000e10004986 */ /* 0x0101e8000c101906 */
[----:B-----5:R0:W-:Y:S02]  /*11d0*/  @P3 STG.E desc[UR6][R24.64], R15 ;  /* 0x0000000f18003986 */ /* 0x0201e4000c101906 */
[----:B0-----:R-:W-:Y:S05]  /*11e0*/  @!P0 EXIT ;  /* 0x000000000000894d */ /* 0x001fea0003800000 */
[----:B0-----:R-:W0:Y:S01]  /*11f0*/  LDS R9, [R0+0xe00] ;  /* 0x000e000000097984 */ /* 0x001e220000000800 */
[----:B------:R-:W-:-:S05]  /*1200*/  IMAD.HI R6, R2, 0x66666667, RZ ;  /* 0x6666666702067827 */ /* 0x000fca00078e02ff */
[----:B------:R-:W-:-:S04]  /*1210*/  SHF.R.U32.HI R7, RZ, 0x1f, R6 ;  /* 0x0000001fff077819 */ /* 0x000fc80000011606 */
[----:B------:R-:W-:-:S05]  /*1220*/  LEA.HI.SX32 R7, R6, R7, 0x19 ;  /* 0x0000000706077211 */ /* 0x000fca00078fcaff */
[----:B------:R-:W-:-:S04]  /*1230*/  IMAD R2, R7, -0x140, R2 ;  /* 0xfffffec007027824 */ /* 0x000fc800078e0202 */
[----:B------:R-:W-:-:S04]  /*1240*/  IMAD R2, R2, 0x3c1, R3 ;  /* 0x000003c102027824 */ /* 0x000fc800078e0203 */
[----:B------:R-:W-:-:S04]  /*1250*/  IMAD R7, R7, 0x1e8020, R2 ;  /* 0x001e802007077824 */ /* 0x000fc800078e0202 */
[----:B------:R-:W-:-:S05]  /*1260*/  IMAD.WIDE R4, R7, 0x4, R4 ;  /* 0x0000000407047825 */ /* 0x000fca00078e0204 */
[----:B0-----:R-:W-:Y:S01]  /*1270*/  STG.E desc[UR6][R4.64], R9 ;  /* 0x0000000904007986 */ /* 0x001fe2000c101906 */
[----:B------:R-:W-:Y:S05]  /*1280*/  EXIT ;  /* 0x000000000000794d */ /* 0x000fea0003800000 */
.L_x_0:
[----:B------:R-:W-:-:S00]  /*1290*/  BRA `(.L_x_0) ;  /* 0xfffffffc00fc7947 */ /* 0x000fc0000383ffff */
[----:B------:R-:W-:-:S00]  /*12a0*/  NOP ;  /* 0x0000000000007918 */ /* 0x000fc00000000000 */
        /* <DEDUP_REMOVED lines=13> */
.L_x_1:


//--------------------- .nv.global.init           --------------------------
	.section	.nv.global.init,"aw",@progbits
.nv.global.init:
	.type		_$_str,@object
	.size		_$_str,(_$_str_$_2 - _$_str)
_$_str:
        /*0000*/ 	.byte	0x5f, 0x5f, 0x43, 0x55, 0x44, 0x41, 0x5f, 0x46, 0x54, 0x5a, 0x00
	.type		_$_str_$_2,@object
	.size		_$_str_$_2,(.L_1 - _$_str_$_2)
_$_str_$_2:
        /*000b*/ 	.byte	0x5f, 0x5f, 0x43, 0x55, 0x44, 0x41, 0x5f, 0x50, 0x52, 0x45, 0x43, 0x5f, 0x53, 0x51, 0x52, 0x54
        /*001b*/ 	.byte	0x00
.L_1:


//--------------------- .nv.shared.triton_poi_fused__native_batch_norm_legit_no_training_relu_9 --------------------------
	.section	.nv.shared.triton_poi_fused__native_batch_norm_legit_no_training_relu_9,"aw",@nobits
	.sectionflags	@""
	.align	16
	.zero		1024


//--------------------- .nv.constant0.triton_poi_fused__native_batch_norm_legit_no_training_relu_9 --------------------------
	.section	.nv.constant0.triton_poi_fused__native_batch_norm_legit_no_training_relu_9,"a",@progbits
	.sectionflags	@""
	.align	4
.nv.constant0.triton_poi_fused__native_batch_norm_legit_no_training_relu_9:
	.zero		584
